//
// Generated by NVIDIA NVVM Compiler
//
// Compiler Build ID: CL-36424714
// Cuda compilation tools, release 13.0, V13.0.88
// Based on NVVM 20.0.0
//

.version 9.0
.target sm_100
.address_size 64

	// .globl	_Z19matrixMultiplyNaivePfS_S_i
// _ZZ19matrixMultiplyTiledPfS_S_iE4ds_A has been demoted
// _ZZ19matrixMultiplyTiledPfS_S_iE4ds_B has been demoted

.visible .entry _Z19matrixMultiplyNaivePfS_S_i(
	.param .u64 .ptr .align 1 _Z19matrixMultiplyNaivePfS_S_i_param_0,
	.param .u64 .ptr .align 1 _Z19matrixMultiplyNaivePfS_S_i_param_1,
	.param .u64 .ptr .align 1 _Z19matrixMultiplyNaivePfS_S_i_param_2,
	.param .u32 _Z19matrixMultiplyNaivePfS_S_i_param_3
)
{
	.reg .pred 	%p<10>;
	.reg .b32 	%r<40>;
	.reg .b32 	%f<67>;
	.reg .b64 	%rd<67>;

	ld.param.u64 	%rd14, [_Z19matrixMultiplyNaivePfS_S_i_param_0];
	ld.param.u64 	%rd15, [_Z19matrixMultiplyNaivePfS_S_i_param_1];
	ld.param.u32 	%r18, [_Z19matrixMultiplyNaivePfS_S_i_param_3];
	cvta.to.global.u64 	%rd1, %rd15;
	cvta.to.global.u64 	%rd2, %rd14;
	mov.u32 	%r19, %ctaid.y;
	mov.u32 	%r20, %ntid.y;
	mov.u32 	%r21, %tid.y;
	mad.lo.s32 	%r1, %r19, %r20, %r21;
	mov.u32 	%r22, %ctaid.x;
	mov.u32 	%r23, %ntid.x;
	mov.u32 	%r24, %tid.x;
	mad.lo.s32 	%r2, %r22, %r23, %r24;
	max.s32 	%r25, %r1, %r2;
	setp.ge.s32 	%p1, %r25, %r18;
	@%p1 bra 	$L__BB0_13;
	mul.lo.s32 	%r3, %r18, %r1;
	and.b32  	%r4, %r18, 7;
	setp.lt.u32 	%p2, %r18, 8;
	mov.f32 	%f66, 0f00000000;
	mov.b32 	%r38, 0;
	@%p2 bra 	$L__BB0_4;
	and.b32  	%r38, %r18, 2147483640;
	neg.s32 	%r36, %r38;
	mul.wide.s32 	%rd16, %r18, 4;
	add.s64 	%rd3, %rd1, %rd16;
	shl.b32 	%r7, %r18, 3;
	mul.wide.s32 	%rd17, %r18, 8;
	add.s64 	%rd4, %rd1, %rd17;
	mul.wide.s32 	%rd18, %r18, 12;
	add.s64 	%rd5, %rd1, %rd18;
	mul.wide.s32 	%rd19, %r18, 16;
	add.s64 	%rd6, %rd1, %rd19;
	mul.wide.s32 	%rd20, %r18, 20;
	add.s64 	%rd7, %rd1, %rd20;
	mul.wide.s32 	%rd21, %r18, 24;
	add.s64 	%rd8, %rd1, %rd21;
	mul.wide.s32 	%rd22, %r18, 28;
	add.s64 	%rd9, %rd1, %rd22;
	mul.wide.u32 	%rd23, %r3, 4;
	add.s64 	%rd24, %rd23, %rd2;
	add.s64 	%rd66, %rd24, 16;
	mov.f32 	%f66, 0f00000000;
	mov.u32 	%r35, %r2;
$L__BB0_3:
	.pragma "nounroll";
	mul.wide.s32 	%rd25, %r35, 4;
	add.s64 	%rd26, %rd3, %rd25;
	add.s64 	%rd27, %rd4, %rd25;
	add.s64 	%rd28, %rd5, %rd25;
	add.s64 	%rd29, %rd6, %rd25;
	add.s64 	%rd30, %rd7, %rd25;
	add.s64 	%rd31, %rd8, %rd25;
	add.s64 	%rd32, %rd9, %rd25;
	add.s64 	%rd33, %rd1, %rd25;
	ld.global.f32 	%f16, [%rd66+-16];
	ld.global.f32 	%f17, [%rd33];
	fma.rn.f32 	%f18, %f16, %f17, %f66;
	ld.global.f32 	%f19, [%rd66+-12];
	ld.global.f32 	%f20, [%rd26];
	fma.rn.f32 	%f21, %f19, %f20, %f18;
	ld.global.f32 	%f22, [%rd66+-8];
	ld.global.f32 	%f23, [%rd27];
	fma.rn.f32 	%f24, %f22, %f23, %f21;
	ld.global.f32 	%f25, [%rd66+-4];
	ld.global.f32 	%f26, [%rd28];
	fma.rn.f32 	%f27, %f25, %f26, %f24;
	ld.global.f32 	%f28, [%rd66];
	ld.global.f32 	%f29, [%rd29];
	fma.rn.f32 	%f30, %f28, %f29, %f27;
	ld.global.f32 	%f31, [%rd66+4];
	ld.global.f32 	%f32, [%rd30];
	fma.rn.f32 	%f33, %f31, %f32, %f30;
	ld.global.f32 	%f34, [%rd66+8];
	ld.global.f32 	%f35, [%rd31];
	fma.rn.f32 	%f36, %f34, %f35, %f33;
	ld.global.f32 	%f37, [%rd66+12];
	ld.global.f32 	%f38, [%rd32];
	fma.rn.f32 	%f66, %f37, %f38, %f36;
	add.s32 	%r36, %r36, 8;
	add.s32 	%r35, %r35, %r7;
	add.s64 	%rd66, %rd66, 32;
	setp.ne.s32 	%p3, %r36, 0;
	@%p3 bra 	$L__BB0_3;
$L__BB0_4:
	setp.eq.s32 	%p4, %r4, 0;
	@%p4 bra 	$L__BB0_12;
	and.b32  	%r13, %r18, 3;
	setp.lt.u32 	%p5, %r4, 4;
	@%p5 bra 	$L__BB0_7;
	add.s32 	%r27, %r38, %r3;
	mul.wide.u32 	%rd34, %r27, 4;
	add.s64 	%rd35, %rd2, %rd34;
	ld.global.f32 	%f40, [%rd35];
	mad.lo.s32 	%r28, %r38, %r18, %r2;
	mul.wide.s32 	%rd36, %r28, 4;
	add.s64 	%rd37, %rd1, %rd36;
	ld.global.f32 	%f41, [%rd37];
	fma.rn.f32 	%f42, %f40, %f41, %f66;
	cvt.u64.u32 	%rd38, %r3;
	cvt.u64.u32 	%rd39, %r38;
	add.s64 	%rd40, %rd39, %rd38;
	shl.b64 	%rd41, %rd40, 2;
	add.s64 	%rd42, %rd2, %rd41;
	ld.global.f32 	%f43, [%rd42+4];
	mul.wide.s32 	%rd43, %r18, 4;
	add.s64 	%rd44, %rd37, %rd43;
	ld.global.f32 	%f44, [%rd44];
	fma.rn.f32 	%f45, %f43, %f44, %f42;
	ld.global.f32 	%f46, [%rd42+8];
	add.s64 	%rd45, %rd44, %rd43;
	ld.global.f32 	%f47, [%rd45];
	fma.rn.f32 	%f48, %f46, %f47, %f45;
	ld.global.f32 	%f49, [%rd42+12];
	add.s64 	%rd46, %rd45, %rd43;
	ld.global.f32 	%f50, [%rd46];
	fma.rn.f32 	%f66, %f49, %f50, %f48;
	add.s32 	%r38, %r38, 4;
$L__BB0_7:
	setp.eq.s32 	%p6, %r13, 0;
	@%p6 bra 	$L__BB0_12;
	setp.eq.s32 	%p7, %r13, 1;
	@%p7 bra 	$L__BB0_10;
	add.s32 	%r29, %r38, %r3;
	mul.wide.u32 	%rd47, %r29, 4;
	add.s64 	%rd48, %rd2, %rd47;
	ld.global.f32 	%f52, [%rd48];
	mad.lo.s32 	%r30, %r38, %r18, %r2;
	mul.wide.s32 	%rd49, %r30, 4;
	add.s64 	%rd50, %rd1, %rd49;
	ld.global.f32 	%f53, [%rd50];
	fma.rn.f32 	%f54, %f52, %f53, %f66;
	cvt.u64.u32 	%rd51, %r3;
	cvt.u64.u32 	%rd52, %r38;
	add.s64 	%rd53, %rd52, %rd51;
	shl.b64 	%rd54, %rd53, 2;
	add.s64 	%rd55, %rd2, %rd54;
	ld.global.f32 	%f55, [%rd55+4];
	mul.wide.s32 	%rd56, %r18, 4;
	add.s64 	%rd57, %rd50, %rd56;
	ld.global.f32 	%f56, [%rd57];
	fma.rn.f32 	%f66, %f55, %f56, %f54;
	add.s32 	%r38, %r38, 2;
$L__BB0_10:
	and.b32  	%r31, %r18, 1;
	setp.eq.b32 	%p8, %r31, 1;
	not.pred 	%p9, %p8;
	@%p9 bra 	$L__BB0_12;
	add.s32 	%r32, %r38, %r3;
	mul.wide.u32 	%rd58, %r32, 4;
	add.s64 	%rd59, %rd2, %rd58;
	ld.global.f32 	%f57, [%rd59];
	mad.lo.s32 	%r33, %r38, %r18, %r2;
	mul.wide.s32 	%rd60, %r33, 4;
	add.s64 	%rd61, %rd1, %rd60;
	ld.global.f32 	%f58, [%rd61];
	fma.rn.f32 	%f66, %f57, %f58, %f66;
$L__BB0_12:
	ld.param.u64 	%rd65, [_Z19matrixMultiplyNaivePfS_S_i_param_2];
	add.s32 	%r34, %r3, %r2;
	cvta.to.global.u64 	%rd62, %rd65;
	mul.wide.s32 	%rd63, %r34, 4;
	add.s64 	%rd64, %rd62, %rd63;
	st.global.f32 	[%rd64], %f66;
$L__BB0_13:
	ret;

}
	// .globl	_Z19matrixMultiplyTiledPfS_S_i
.visible .entry _Z19matrixMultiplyTiledPfS_S_i(
	.param .u64 .ptr .align 1 _Z19matrixMultiplyTiledPfS_S_i_param_0,
	.param .u64 .ptr .align 1 _Z19matrixMultiplyTiledPfS_S_i_param_1,
	.param .u64 .ptr .align 1 _Z19matrixMultiplyTiledPfS_S_i_param_2,
	.param .u32 _Z19matrixMultiplyTiledPfS_S_i_param_3
)
{
	.reg .pred 	%p<10>;
	.reg .b32 	%r<42>;
	.reg .b32 	%f<63>;
	.reg .b64 	%rd<13>;
	// demoted variable
	.shared .align 4 .b8 _ZZ19matrixMultiplyTiledPfS_S_iE4ds_A[1024];
	// demoted variable
	.shared .align 4 .b8 _ZZ19matrixMultiplyTiledPfS_S_iE4ds_B[1024];
	ld.param.u64 	%rd3, [_Z19matrixMultiplyTiledPfS_S_i_param_0];
	ld.param.u64 	%rd4, [_Z19matrixMultiplyTiledPfS_S_i_param_1];
	ld.param.u64 	%rd5, [_Z19matrixMultiplyTiledPfS_S_i_param_2];
	ld.param.u32 	%r24, [_Z19matrixMultiplyTiledPfS_S_i_param_3];
	mov.u32 	%r25, %ctaid.x;
	mov.u32 	%r26, %ctaid.y;
	mov.u32 	%r37, %tid.x;
	mov.u32 	%r39, %tid.y;
	shl.b32 	%r27, %r26, 4;
	add.s32 	%r3, %r27, %r39;
	shl.b32 	%r4, %r25, 4;
	add.s32 	%r5, %r4, %r37;
	setp.lt.s32 	%p1, %r24, 1;
	mov.f32 	%f62, 0f00000000;
	@%p1 bra 	$L__BB1_7;
	add.s32 	%r28, %r24, 15;
	shr.u32 	%r29, %r28, 4;
	shl.b32 	%r30, %r39, 6;
	mov.u32 	%r31, _ZZ19matrixMultiplyTiledPfS_S_iE4ds_A;
	add.s32 	%r6, %r31, %r30;
	shl.b32 	%r32, %r37, 2;
	add.s32 	%r7, %r6, %r32;
	mov.u32 	%r33, _ZZ19matrixMultiplyTiledPfS_S_iE4ds_B;
	add.s32 	%r9, %r33, %r32;
	add.s32 	%r8, %r9, %r30;
	neg.s32 	%r41, %r29;
	mad.lo.s32 	%r34, %r39, %r24, %r37;
	add.s32 	%r40, %r34, %r4;
	shl.b32 	%r12, %r24, 4;
	mad.lo.s32 	%r38, %r24, %r3, %r37;
	cvta.to.global.u64 	%rd1, %rd3;
	cvta.to.global.u64 	%rd2, %rd4;
	mov.f32 	%f62, 0f00000000;
$L__BB1_2:
	setp.ge.u32 	%p2, %r3, %r24;
	setp.ge.s32 	%p3, %r37, %r24;
	mov.f32 	%f60, 0f00000000;
	or.pred  	%p4, %p2, %p3;
	@%p4 bra 	$L__BB1_4;
	mul.wide.u32 	%rd6, %r38, 4;
	add.s64 	%rd7, %rd1, %rd6;
	ld.global.f32 	%f60, [%rd7];
$L__BB1_4:
	setp.ge.u32 	%p5, %r5, %r24;
	st.shared.f32 	[%r7], %f60;
	setp.ge.s32 	%p6, %r39, %r24;
	mov.f32 	%f61, 0f00000000;
	or.pred  	%p7, %p6, %p5;
	@%p7 bra 	$L__BB1_6;
	mul.wide.u32 	%rd8, %r40, 4;
	add.s64 	%rd9, %rd2, %rd8;
	ld.global.f32 	%f61, [%rd9];
$L__BB1_6:
	st.shared.f32 	[%r8], %f61;
	bar.sync 	0;
	ld.shared.f32 	%f12, [%r6];
	ld.shared.f32 	%f13, [%r9];
	fma.rn.f32 	%f14, %f12, %f13, %f62;
	ld.shared.f32 	%f15, [%r6+4];
	ld.shared.f32 	%f16, [%r9+64];
	fma.rn.f32 	%f17, %f15, %f16, %f14;
	ld.shared.f32 	%f18, [%r6+8];
	ld.shared.f32 	%f19, [%r9+128];
	fma.rn.f32 	%f20, %f18, %f19, %f17;
	ld.shared.f32 	%f21, [%r6+12];
	ld.shared.f32 	%f22, [%r9+192];
	fma.rn.f32 	%f23, %f21, %f22, %f20;
	ld.shared.f32 	%f24, [%r6+16];
	ld.shared.f32 	%f25, [%r9+256];
	fma.rn.f32 	%f26, %f24, %f25, %f23;
	ld.shared.f32 	%f27, [%r6+20];
	ld.shared.f32 	%f28, [%r9+320];
	fma.rn.f32 	%f29, %f27, %f28, %f26;
	ld.shared.f32 	%f30, [%r6+24];
	ld.shared.f32 	%f31, [%r9+384];
	fma.rn.f32 	%f32, %f30, %f31, %f29;
	ld.shared.f32 	%f33, [%r6+28];
	ld.shared.f32 	%f34, [%r9+448];
	fma.rn.f32 	%f35, %f33, %f34, %f32;
	ld.shared.f32 	%f36, [%r6+32];
	ld.shared.f32 	%f37, [%r9+512];
	fma.rn.f32 	%f38, %f36, %f37, %f35;
	ld.shared.f32 	%f39, [%r6+36];
	ld.shared.f32 	%f40, [%r9+576];
	fma.rn.f32 	%f41, %f39, %f40, %f38;
	ld.shared.f32 	%f42, [%r6+40];
	ld.shared.f32 	%f43, [%r9+640];
	fma.rn.f32 	%f44, %f42, %f43, %f41;
	ld.shared.f32 	%f45, [%r6+44];
	ld.shared.f32 	%f46, [%r9+704];
	fma.rn.f32 	%f47, %f45, %f46, %f44;
	ld.shared.f32 	%f48, [%r6+48];
	ld.shared.f32 	%f49, [%r9+768];
	fma.rn.f32 	%f50, %f48, %f49, %f47;
	ld.shared.f32 	%f51, [%r6+52];
	ld.shared.f32 	%f52, [%r9+832];
	fma.rn.f32 	%f53, %f51, %f52, %f50;
	ld.shared.f32 	%f54, [%r6+56];
	ld.shared.f32 	%f55, [%r9+896];
	fma.rn.f32 	%f56, %f54, %f55, %f53;
	ld.shared.f32 	%f57, [%r6+60];
	ld.shared.f32 	%f58, [%r9+960];
	fma.rn.f32 	%f62, %f57, %f58, %f56;
	bar.sync 	0;
	add.s32 	%r41, %r41, 1;
	setp.ne.s32 	%p8, %r41, 0;
	add.s32 	%r40, %r40, %r12;
	add.s32 	%r39, %r39, 16;
	add.s32 	%r38, %r38, 16;
	add.s32 	%r37, %r37, 16;
	@%p8 bra 	$L__BB1_2;
$L__BB1_7:
	max.s32 	%r35, %r3, %r5;
	setp.ge.s32 	%p9, %r35, %r24;
	@%p9 bra 	$L__BB1_9;
	mad.lo.s32 	%r36, %r24, %r3, %r5;
	cvta.to.global.u64 	%rd10, %rd5;
	mul.wide.u32 	%rd11, %r36, 4;
	add.s64 	%rd12, %rd10, %rd11;
	st.global.f32 	[%rd12], %f62;
$L__BB1_9:
	ret;

}


// ===== COMPILED SASS (sm_100) =====

	.target	sm_100

	.elftype	@"ET_EXEC"


//--------------------- .note.nv.tkinfo           --------------------------
	.section	.note.nv.tkinfo,"",@"SHT_NOTE"
	.sectionflags	@"SHF_NOTE_NV_TKINFO"
	.tkinfo
        /*0018*/ 	.word	0x00000002
        /*0030*/ 	.string	""
        /*0030*/ 	.string	"ptxas"
        /*0030*/ 	.string	"Cuda compilation tools, release 13.0, V13.0.88"
        /*0030*/ 	.string	"Build cuda_13.0.r13.0/compiler.36424714_0"
        /*0030*/ 	.string	"-arch sm_100 -m 64 "



//--------------------- .note.nv.cuinfo           --------------------------
	.section	.note.nv.cuinfo,"",@"SHT_NOTE"
	.sectionflags	@"SHF_NOTE_NV_CUINFO"
        /*0018*/ 	.short	0x0002
        /*001a*/ 	.short	0x0064
        /*001c*/ 	.short	0x0082
	.zero		2


//--------------------- .nv.info                  --------------------------
	.section	.nv.info,"",@"SHT_CUDA_INFO"
	.align	4


	//----- nvinfo : EIATTR_REGCOUNT
	.align		4
        /*0000*/ 	.byte	0x04, 0x2f
        /*0002*/ 	.short	(.L_1 - .L_0)
	.align		4
.L_0:
        /*0004*/ 	.word	index@(_Z19matrixMultiplyNaivePfS_S_i)
        /*0008*/ 	.word	0x0000001e


	//----- nvinfo : EIATTR_FRAME_SIZE
	.align		4
.L_1:
        /*000c*/ 	.byte	0x04, 0x11
        /*000e*/ 	.short	(.L_3 - .L_2)
	.align		4
.L_2:
        /*0010*/ 	.word	index@(_Z19matrixMultiplyNaivePfS_S_i)
        /*0014*/ 	.word	0x00000000


	//----- nvinfo : EIATTR_REGCOUNT
	.align		4
.L_3:
        /*0018*/ 	.byte	0x04, 0x2f
        /*001a*/ 	.short	(.L_5 - .L_4)
	.align		4
.L_4:
        /*001c*/ 	.word	index@(_Z19matrixMultiplyTiledPfS_S_i)
        /*0020*/ 	.word	0x00000020


	//----- nvinfo : EIATTR_FRAME_SIZE
	.align		4
.L_5:
        /*0024*/ 	.byte	0x04, 0x11
        /*0026*/ 	.short	(.L_7 - .L_6)
	.align		4
.L_6:
        /*0028*/ 	.word	index@(_Z19matrixMultiplyTiledPfS_S_i)
        /*002c*/ 	.word	0x00000000


	//----- nvinfo : EIATTR_MIN_STACK_SIZE
	.align		4
.L_7:
        /*0030*/ 	.byte	0x04, 0x12
        /*0032*/ 	.short	(.L_9 - .L_8)
	.align		4
.L_8:
        /*0034*/ 	.word	index@(_Z19matrixMultiplyTiledPfS_S_i)
        /*0038*/ 	.word	0x00000000


	//----- nvinfo : EIATTR_MIN_STACK_SIZE
	.align		4
.L_9:
        /*003c*/ 	.byte	0x04, 0x12
        /*003e*/ 	.short	(.L_11 - .L_10)
	.align		4
.L_10:
        /*0040*/ 	.word	index@(_Z19matrixMultiplyNaivePfS_S_i)
        /*0044*/ 	.word	0x00000000
.L_11:


//--------------------- .nv.compat                --------------------------
	.section	.nv.compat,"",@"SHT_CUDA_COMPAT_INFO"
	.align	4
        /*0000*/ 	.byte	0x02, 0x09, 0x00, 0x00, 0x02, 0x02, 0x01, 0x00, 0x02, 0x05, 0x05, 0x00, 0x03, 0x07, 0x01, 0x01
        /*0010*/ 	.byte	0x02, 0x03, 0x00, 0x00, 0x02, 0x06, 0x01, 0x00, 0x04, 0x0b, 0x08, 0x00, 0x09, 0x00, 0x00, 0x00
        /*0020*/ 	.byte	0x00, 0x00, 0x00, 0x00


//--------------------- .nv.info._Z19matrixMultiplyTiledPfS_S_i --------------------------
	.section	.nv.info._Z19matrixMultiplyTiledPfS_S_i,"",@"SHT_CUDA_INFO"
	.sectionflags	@""
	.align	4


	//----- nvinfo : EIATTR_CUDA_API_VERSION
	.align		4
        /*0000*/ 	.byte	0x04, 0x37
        /*0002*/ 	.short	(.L_13 - .L_12)
.L_12:
        /*0004*/ 	.word	0x00000082


	//----- nvinfo : EIATTR_KPARAM_INFO
	.align		4
.L_13:
        /*0008*/ 	.byte	0x04, 0x17
        /*000a*/ 	.short	(.L_15 - .L_14)
.L_14:
        /*000c*/ 	.word	0x00000000
        /*0010*/ 	.short	0x0003
        /*0012*/ 	.short	0x0018
        /*0014*/ 	.byte	0x00, 0xf0, 0x11, 0x00


	//----- nvinfo : EIATTR_KPARAM_INFO
	.align		4
.L_15:
        /*0018*/ 	.byte	0x04, 0x17
        /*001a*/ 	.short	(.L_17 - .L_16)
.L_16:
        /*001c*/ 	.word	0x00000000
        /*0020*/ 	.short	0x0002
        /*0022*/ 	.short	0x0010
        /*0024*/ 	.byte	0x00, 0xf5, 0x21, 0x00


	//----- nvinfo : EIATTR_KPARAM_INFO
	.align		4
.L_17:
        /*0028*/ 	.byte	0x04, 0x17
        /*002a*/ 	.short	(.L_19 - .L_18)
.L_18:
        /*002c*/ 	.word	0x00000000
        /*0030*/ 	.short	0x0001
        /*0032*/ 	.short	0x0008
        /*0034*/ 	.byte	0x00, 0xf5, 0x21, 0x00


	//----- nvinfo : EIATTR_KPARAM_INFO
	.align		4
.L_19:
        /*0038*/ 	.byte	0x04, 0x17
        /*003a*/ 	.short	(.L_21 - .L_20)
.L_20:
        /*003c*/ 	.word	0x00000000
        /*0040*/ 	.short	0x0000
        /*0042*/ 	.short	0x0000
        /*0044*/ 	.byte	0x00, 0xf5, 0x21, 0x00


	//----- nvinfo : EIATTR_SPARSE_MMA_MASK
	.align		4
.L_21:
        /*0048*/ 	.byte	0x03, 0x50
        /*004a*/ 	.short	0x0000


	//----- nvinfo : EIATTR_MAXREG_COUNT
	.align		4
        /*004c*/ 	.byte	0x03, 0x1b
        /*004e*/ 	.short	0x00ff


	//----- nvinfo : EIATTR_NUM_BARRIERS
	.align		4
        /*0050*/ 	.byte	0x02, 0x4c
        /*0052*/ 	.byte	0x01
	.zero		1


	//----- nvinfo : EIATTR_MERCURY_ISA_VERSION
	.align		4
        /*0054*/ 	.byte	0x03, 0x5f
        /*0056*/ 	.short	0x0101


	//----- nvinfo : EIATTR_VRC_CTA_INIT_COUNT
	.align		4
        /*0058*/ 	.byte	0x02, 0x4a
	.zero		1
	.zero		1


	//----- nvinfo : EIATTR_EXIT_INSTR_OFFSETS
	.align		4
        /*005c*/ 	.byte	0x04, 0x1c
        /*005e*/ 	.short	(.L_23 - .L_22)


	//   ....[0]....
.L_22:
        /*0060*/ 	.word	0x000005c0


	//   ....[1]....
        /*0064*/ 	.word	0x00000610


	//----- nvinfo : EIATTR_CBANK_PARAM_SIZE
	.align		4
.L_23:
        /*0068*/ 	.byte	0x03, 0x19
        /*006a*/ 	.short	0x001c


	//----- nvinfo : EIATTR_PARAM_CBANK
	.align		4
        /*006c*/ 	.byte	0x04, 0x0a
        /*006e*/ 	.short	(.L_25 - .L_24)
	.align		4
.L_24:
        /*0070*/ 	.word	index@(.nv.constant0._Z19matrixMultiplyTiledPfS_S_i)
        /*0074*/ 	.short	0x0380
        /*0076*/ 	.short	0x001c


	//----- nvinfo : EIATTR_SW_WAR
	.align		4
.L_25:
        /*0078*/ 	.byte	0x04, 0x36
        /*007a*/ 	.short	(.L_27 - .L_26)
.L_26:
        /*007c*/ 	.word	0x00000008
.L_27:


//--------------------- .nv.info._Z19matrixMultiplyNaivePfS_S_i --------------------------
	.section	.nv.info._Z19matrixMultiplyNaivePfS_S_i,"",@"SHT_CUDA_INFO"
	.sectionflags	@""
	.align	4


	//----- nvinfo : EIATTR_CUDA_API_VERSION
	.align		4
        /*0000*/ 	.byte	0x04, 0x37
        /*0002*/ 	.short	(.L_29 - .L_28)
.L_28:
        /*0004*/ 	.word	0x00000082


	//----- nvinfo : EIATTR_KPARAM_INFO
	.align		4
.L_29:
        /*0008*/ 	.byte	0x04, 0x17
        /*000a*/ 	.short	(.L_31 - .L_30)
.L_30:
        /*000c*/ 	.word	0x00000000
        /*0010*/ 	.short	0x0003
        /*0012*/ 	.short	0x0018
        /*0014*/ 	.byte	0x00, 0xf0, 0x11, 0x00


	//----- nvinfo : EIATTR_KPARAM_INFO
	.align		4
.L_31:
        /*0018*/ 	.byte	0x04, 0x17
        /*001a*/ 	.short	(.L_33 - .L_32)
.L_32:
        /*001c*/ 	.word	0x00000000
        /*0020*/ 	.short	0x0002
        /*0022*/ 	.short	0x0010
        /*0024*/ 	.byte	0x00, 0xf5, 0x21, 0x00


	//----- nvinfo : EIATTR_KPARAM_INFO
	.align		4
.L_33:
        /*0028*/ 	.byte	0x04, 0x17
        /*002a*/ 	.short	(.L_35 - .L_34)
.L_34:
        /*002c*/ 	.word	0x00000000
        /*0030*/ 	.short	0x0001
        /*0032*/ 	.short	0x0008
        /*0034*/ 	.byte	0x00, 0xf5, 0x21, 0x00


	//----- nvinfo : EIATTR_KPARAM_INFO
	.align		4
.L_35:
        /*0038*/ 	.byte	0x04, 0x17
        /*003a*/ 	.short	(.L_37 - .L_36)
.L_36:
        /*003c*/ 	.word	0x00000000
        /*0040*/ 	.short	0x0000
        /*0042*/ 	.short	0x0000
        /*0044*/ 	.byte	0x00, 0xf5, 0x21, 0x00


	//----- nvinfo : EIATTR_SPARSE_MMA_MASK
	.align		4
.L_37:
        /*0048*/ 	.byte	0x03, 0x50
        /*004a*/ 	.short	0x0000


	//----- nvinfo : EIATTR_MAXREG_COUNT
	.align		4
        /*004c*/ 	.byte	0x03, 0x1b
        /*004e*/ 	.short	0x00ff


	//----- nvinfo : EIATTR_MERCURY_ISA_VERSION
	.align		4
        /*0050*/ 	.byte	0x03, 0x5f
        /*0052*/ 	.short	0x0101


	//----- nvinfo : EIATTR_VRC_CTA_INIT_COUNT
	.align		4
        /*0054*/ 	.byte	0x02, 0x4a
	.zero		1
	.zero		1


	//----- nvinfo : EIATTR_EXIT_INSTR_OFFSETS
	.align		4
        /*0058*/ 	.byte	0x04, 0x1c
        /*005a*/ 	.short	(.L_39 - .L_38)


	//   ....[0]....
.L_38:
        /*005c*/ 	.word	0x000000c0


	//   ....[1]....
        /*0060*/ 	.word	0x00000a90


	//----- nvinfo : EIATTR_CBANK_PARAM_SIZE
	.align		4
.L_39:
        /*0064*/ 	.byte	0x03, 0x19
        /*0066*/ 	.short	0x001c


	//----- nvinfo : EIATTR_PARAM_CBANK
	.align		4
        /*0068*/ 	.byte	0x04, 0x0a
        /*006a*/ 	.short	(.L_41 - .L_40)
	.align		4
.L_40:
        /*006c*/ 	.word	index@(.nv.constant0._Z19matrixMultiplyNaivePfS_S_i)
        /*0070*/ 	.short	0x0380
        /*0072*/ 	.short	0x001c


	//----- nvinfo : EIATTR_SW_WAR
	.align		4
.L_41:
        /*0074*/ 	.byte	0x04, 0x36
        /*0076*/ 	.short	(.L_43 - .L_42)
.L_42:
        /*0078*/ 	.word	0x00000008
.L_43:


//--------------------- .nv.callgraph             --------------------------
	.section	.nv.callgraph,"",@"SHT_CUDA_CALLGRAPH"
	.align	4
	.sectionentsize	8
	.align		4
        /*0000*/ 	.word	0x00000000
	.align		4
        /*0004*/ 	.word	0xffffffff
	.align		4
        /*0008*/ 	.word	0x00000000
	.align		4
        /*000c*/ 	.word	0xfffffffe
	.align		4
        /*0010*/ 	.word	0x00000000
	.align		4
        /*0014*/ 	.word	0xfffffffd
	.align		4
        /*0018*/ 	.word	0x00000000
	.align		4
        /*001c*/ 	.word	0xfffffffc


//--------------------- .text._Z19matrixMultiplyTiledPfS_S_i --------------------------
	.section	.text._Z19matrixMultiplyTiledPfS_S_i,"ax",@progbits
	.align	128
        .global         _Z19matrixMultiplyTiledPfS_S_i
        .type           _Z19matrixMultiplyTiledPfS_S_i,@function
        .size           _Z19matrixMultiplyTiledPfS_S_i,(.L_x_8 - _Z19matrixMultiplyTiledPfS_S_i)
        .other          _Z19matrixMultiplyTiledPfS_S_i,@"STO_CUDA_ENTRY STV_DEFAULT"
_Z19matrixMultiplyTiledPfS_S_i:
.text._Z19matrixMultiplyTiledPfS_S_i:
[----:B------:R-:W-:Y:S01]  /*0000*/  LDC R1, c[0x0][0x37c] ;  /* 0x0000df00ff017b82 */ /* 0x000fe20000000800 */
[----:B------:R-:W0:Y:S01]  /*0010*/  LDCU UR4, c[0x0][0x398] ;  /* 0x00007300ff0477ac */ /* 0x000e220008000800 */
[----:B------:R-:W1:Y:S01]  /*0020*/  S2R R5, SR_CTAID.Y ;  /* 0x0000000000057919 */ /* 0x000e620000002600 */
[----:B------:R-:W-:Y:S01]  /*0030*/  HFMA2 R23, -RZ, RZ, 0, 0 ;  /* 0x00000000ff177431 */ /* 0x000fe200000001ff */
[----:B------:R-:W2:Y:S01]  /*0040*/  LDCU.64 UR8, c[0x0][0x358] ;  /* 0x00006b00ff0877ac */ /* 0x000ea20008000a00 */
[----:B------:R-:W1:Y:S01]  /*0050*/  S2R R7, SR_TID.Y ;  /* 0x0000000000077919 */ /* 0x000e620000002200 */
[----:B------:R-:W3:Y:S01]  /*0060*/  S2R R8, SR_CTAID.X ;  /* 0x0000000000087919 */ /* 0x000ee20000002500 */
[----:B------:R-:W3:Y:S01]  /*0070*/  S2R R3, SR_TID.X ;  /* 0x0000000000037919 */ /* 0x000ee20000002100 */
[----:B0-----:R-:W-:-:S04]  /*0080*/  MOV R0, UR4 ;  /* 0x0000000400007c02 */ /* 0x001fc80008000f00 */
[----:B------:R-:W-:Y:S02]  /*0090*/  ISETP.GE.AND P0, PT, R0, 0x1, PT ;  /* 0x000000010000780c */ /* 0x000fe40003f06270 */
[----:B-1----:R-:W-:Y:S02]  /*00a0*/  LEA R5, R5, R7, 0x4 ;  /* 0x0000000705057211 */ /* 0x002fe400078e20ff */
[----:B---3--:R-:W-:-:S09]  /*00b0*/  LEA R2, R8, R3, 0x4 ;  /* 0x0000000308027211 */ /* 0x008fd200078e20ff */
[----:B--2---:R-:W-:Y:S05]  /*00c0*/  @!P0 BRA `(.L_x_0) ;  /* 0x0000000400348947 */ /* 0x004fea0003800000 */
[----:B------:R-:W0:Y:S01]  /*00d0*/  S2UR UR6, SR_CgaCtaId ;  /* 0x00000000000679c3 */ /* 0x000e220000008800 */
[----:B------:R-:W-:Y:S01]  /*00e0*/  UMOV UR4, 0x400 ;  /* 0x0000040000047882 */ /* 0x000fe20000000000 */
[----:B------:R-:W-:Y:S01]  /*00f0*/  IADD3 R4, PT, PT, R0, 0xf, RZ ;  /* 0x0000000f00047810 */ /* 0x000fe20007ffe0ff */
[----:B------:R-:W-:Y:S01]  /*0100*/  UIADD3 UR5, UPT, UPT, UR4, 0x400, URZ ;  /* 0x0000040004057890 */ /* 0x000fe2000fffe0ff */
[-C--:B------:R-:W-:Y:S01]  /*0110*/  IMAD R17, R7, R0.reuse, R3 ;  /* 0x0000000007117224 */ /* 0x080fe200078e0203 */
[----:B------:R-:W-:Y:S02]  /*0120*/  MOV R23, RZ ;  /* 0x000000ff00177202 */ /* 0x000fe40000000f00 */
[----:B------:R-:W-:Y:S01]  /*0130*/  SHF.R.U32.HI R19, RZ, 0x4, R4 ;  /* 0x00000004ff137819 */ /* 0x000fe20000011604 */
[----:B------:R-:W1:Y:S01]  /*0140*/  LDC R6, c[0x0][0x398] ;  /* 0x0000e600ff067b82 */ /* 0x000e620000000800 */
[----:B------:R-:W-:Y:S02]  /*0150*/  IMAD R17, R8, 0x10, R17 ;  /* 0x0000001008117824 */ /* 0x000fe400078e0211 */
[----:B------:R-:W-:Y:S01]  /*0160*/  IMAD R4, R5, R0, R3 ;  /* 0x0000000005047224 */ /* 0x000fe200078e0203 */
[----:B------:R-:W-:Y:S01]  /*0170*/  IADD3 R19, PT, PT, -R19, RZ, RZ ;  /* 0x000000ff13137210 */ /* 0x000fe20007ffe1ff */
[----:B0-----:R-:W-:-:S02]  /*0180*/  ULEA UR5, UR6, UR5, 0x18 ;  /* 0x0000000506057291 */ /* 0x001fc4000f8ec0ff */
[----:B------:R-:W-:-:S04]  /*0190*/  ULEA UR4, UR6, UR4, 0x18 ;  /* 0x0000000406047291 */ /* 0x000fc8000f8ec0ff */
[----:B------:R-:W-:Y:S02]  /*01a0*/  LEA R20, R3, UR5, 0x2 ;  /* 0x0000000503147c11 */ /* 0x000fe4000f8e10ff */
[----:B------:R-:W-:-:S03]  /*01b0*/  LEA R18, R7, UR4, 0x6 ;  /* 0x0000000407127c11 */ /* 0x000fc6000f8e30ff */
[----:B------:R-:W-:Y:S01]  /*01c0*/  IMAD R16, R7, 0x40, R20 ;  /* 0x0000004007107824 */ /* 0x000fe200078e0214 */
[----:B------:R-:W-:-:S07]  /*01d0*/  LEA R21, R3, R18, 0x2 ;  /* 0x0000001203157211 */ /* 0x000fce00078e10ff */
.L_x_1:
[----:B-1----:R-:W-:Y:S01]  /*01e0*/  MOV R0, R6 ;  /* 0x0000000600007202 */ /* 0x002fe20000000f00 */
[----:B------:R-:W-:Y:S01]  /*01f0*/  HFMA2 R22, -RZ, RZ, 0, 0 ;  /* 0x00000000ff167431 */ /* 0x000fe200000001ff */
[----:B------:R-:W-:Y:S02]  /*0200*/  MOV R27, RZ ;  /* 0x000000ff001b7202 */ /* 0x000fe40000000f00 */
[-C--:B------:R-:W-:Y:S02]  /*0210*/  ISETP.GE.AND P1, PT, R3, R0.reuse, PT ;  /* 0x000000000300720c */ /* 0x080fe40003f26270 */
[-C--:B------:R-:W-:Y:S02]  /*0220*/  ISETP.GE.U32.AND P0, PT, R2, R0.reuse, PT ;  /* 0x000000000200720c */ /* 0x080fe40003f06070 */
[-C--:B------:R-:W-:Y:S02]  /*0230*/  ISETP.GE.U32.OR P1, PT, R5, R0.reuse, P1 ;  /* 0x000000000500720c */ /* 0x080fe40000f26470 */
[----:B------:R-:W-:-:S11]  /*0240*/  ISETP.GE.OR P0, PT, R7, R0, P0 ;  /* 0x000000000700720c */ /* 0x000fd60000706670 */
[----:B------:R-:W0:Y:S08]  /*0250*/  @!P1 LDC.64 R10, c[0x0][0x380] ;  /* 0x0000e000ff0a9b82 */ /* 0x000e300000000a00 */
[----:B------:R-:W1:Y:S01]  /*0260*/  @!P0 LDC.64 R8, c[0x0][0x388] ;  /* 0x0000e200ff088b82 */ /* 0x000e620000000a00 */
[----:B0-----:R-:W-:-:S05]  /*0270*/  @!P1 IMAD.WIDE.U32 R10, R4, 0x4, R10 ;  /* 0x00000004040a9825 */ /* 0x001fca00078e000a */
[----:B------:R-:W2:Y:S01]  /*0280*/  @!P1 LDG.E R22, desc[UR8][R10.64] ;  /* 0x000000080a169981 */ /* 0x000ea2000c1e1900 */
[----:B-1----:R-:W-:-:S05]  /*0290*/  @!P0 IMAD.WIDE.U32 R8, R17, 0x4, R8 ;  /* 0x0000000411088825 */ /* 0x002fca00078e0008 */
[----:B------:R-:W3:Y:S01]  /*02a0*/  @!P0 LDG.E R27, desc[UR8][R8.64] ;  /* 0x00000008081b8981 */ /* 0x000ee2000c1e1900 */
[----:B------:R-:W-:-:S05]  /*02b0*/  VIADD R19, R19, 0x1 ;  /* 0x0000000113137836 */ /* 0x000fca0000000000 */
[----:B------:R-:W-:Y:S02]  /*02c0*/  ISETP.NE.AND P0, PT, R19, RZ, PT ;  /* 0x000000ff1300720c */ /* 0x000fe40003f05270 */
[----:B------:R-:W-:Y:S02]  /*02d0*/  IADD3 R3, PT, PT, R3, 0x10, RZ ;  /* 0x0000001003037810 */ /* 0x000fe40007ffe0ff */
[----:B------:R-:W-:Y:S02]  /*02e0*/  IADD3 R7, PT, PT, R7, 0x10, RZ ;  /* 0x0000001007077810 */ /* 0x000fe40007ffe0ff */
[----:B------:R-:W-:Y:S02]  /*02f0*/  IADD3 R4, PT, PT, R4, 0x10, RZ ;  /* 0x0000001004047810 */ /* 0x000fe40007ffe0ff */
[----:B------:R-:W-:Y:S01]  /*0300*/  LEA R17, R0, R17, 0x4 ;  /* 0x0000001100117211 */ /* 0x000fe200078e20ff */
[----:B--2---:R-:W-:Y:S04]  /*0310*/  STS [R21], R22 ;  /* 0x0000001615007388 */ /* 0x004fe80000000800 */
[----:B---3--:R-:W-:Y:S01]  /*0320*/  STS [R16], R27 ;  /* 0x0000001b10007388 */ /* 0x008fe20000000800 */
[----:B------:R-:W-:Y:S06]  /*0330*/  BAR.SYNC.DEFER_BLOCKING 0x0 ;  /* 0x0000000000007b1d */ /* 0x000fec0000010000 */
[----:B------:R-:W-:Y:S04]  /*0340*/  LDS R26, [R20] ;  /* 0x00000000141a7984 */ /* 0x000fe80000000800 */
[----:B------:R-:W0:Y:S04]  /*0350*/  LDS.128 R12, [R18] ;  /* 0x00000000120c7984 */ /* 0x000e280000000c00 */
[----:B------:R-:W1:Y:S04]  /*0360*/  LDS R29, [R20+0x40] ;  /* 0x00004000141d7984 */ /* 0x000e680000000800 */
[----:B------:R-:W2:Y:S04]  /*0370*/  LDS R25, [R20+0x80] ;  /* 0x0000800014197984 */ /* 0x000ea80000000800 */
[----:B------:R-:W3:Y:S04]  /*0380*/  LDS R24, [R20+0xc0] ;  /* 0x0000c00014187984 */ /* 0x000ee80000000800 */
[----:B------:R-:W-:Y:S04]  /*0390*/  LDS.128 R8, [R18+0x10] ;  /* 0x0000100012087984 */ /* 0x000fe80000000c00 */
[----:B------:R-:W-:Y:S04]  /*03a0*/  LDS R22, [R20+0x140] ;  /* 0x0001400014167984 */ /* 0x000fe80000000800 */
[----:B------:R-:W-:Y:S01]  /*03b0*/  LDS R27, [R20+0x200] ;  /* 0x00020000141b7984 */ /* 0x000fe20000000800 */
[----:B0-----:R-:W-:-:S03]  /*03c0*/  FFMA R12, R12, R26, R23 ;  /* 0x0000001a0c0c7223 */ /* 0x001fc60000000017 */
[----:B------:R-:W0:Y:S01]  /*03d0*/  LDS R23, [R20+0x100] ;  /* 0x0001000014177984 */ /* 0x000e220000000800 */
[----:B-1----:R-:W-:-:S03]  /*03e0*/  FFMA R12, R29, R13, R12 ;  /* 0x0000000d1d0c7223 */ /* 0x002fc6000000000c */
[----:B------:R-:W-:Y:S01]  /*03f0*/  LDS R26, [R20+0x1c0] ;  /* 0x0001c000141a7984 */ /* 0x000fe20000000800 */
[----:B--2---:R-:W-:-:S03]  /*0400*/  FFMA R13, R25, R14, R12 ;  /* 0x0000000e190d7223 */ /* 0x004fc6000000000c */
[----:B------:R-:W1:Y:S01]  /*0410*/  LDS R25, [R20+0x180] ;  /* 0x0001800014197984 */ /* 0x000e620000000800 */
[----:B---3--:R-:W-:-:S03]  /*0420*/  FFMA R13, R24, R15, R13 ;  /* 0x0000000f180d7223 */ /* 0x008fc6000000000d */
[----:B------:R-:W-:Y:S01]  /*0430*/  LDS R24, [R20+0x240] ;  /* 0x0002400014187984 */ /* 0x000fe20000000800 */
[----:B0-----:R-:W-:-:S03]  /*0440*/  FFMA R23, R8, R23, R13 ;  /* 0x0000001708177223 */ /* 0x001fc6000000000d */
[----:B------:R-:W0:Y:S01]  /*0450*/  LDS.128 R12, [R18+0x20] ;  /* 0x00002000120c7984 */ /* 0x000e220000000c00 */
[----:B------:R-:W-:-:S03]  /*0460*/  FFMA R22, R22, R9, R23 ;  /* 0x0000000916167223 */ /* 0x000fc60000000017 */
[----:B------:R-:W2:Y:S01]  /*0470*/  LDS R23, [R20+0x280] ;  /* 0x0002800014177984 */ /* 0x000ea20000000800 */
[----:B-1----:R-:W-:-:S03]  /*0480*/  FFMA R25, R25, R10, R22 ;  /* 0x0000000a19197223 */ /* 0x002fc60000000016 */
[----:B------:R-:W1:Y:S01]  /*0490*/  LDS R22, [R20+0x2c0] ;  /* 0x0002c00014167984 */ /* 0x000e620000000800 */
[----:B------:R-:W-:-:S03]  /*04a0*/  FFMA R11, R26, R11, R25 ;  /* 0x0000000b1a0b7223 */ /* 0x000fc60000000019 */
[----:B------:R-:W-:Y:S01]  /*04b0*/  LDS R25, [R20+0x300] ;  /* 0x0003000014197984 */ /* 0x000fe20000000800 */
[----:B0-----:R-:W-:-:S03]  /*04c0*/  FFMA R27, R12, R27, R11 ;  /* 0x0000001b0c1b7223 */ /* 0x001fc6000000000b */
[----:B------:R-:W0:Y:S01]  /*04d0*/  LDS.128 R8, [R18+0x30] ;  /* 0x0000300012087984 */ /* 0x000e220000000c00 */
[----:B------:R-:W-:-:S03]  /*04e0*/  FFMA R24, R24, R13, R27 ;  /* 0x0000000d18187223 */ /* 0x000fc6000000001b */
[----:B------:R-:W3:Y:S04]  /*04f0*/  LDS R27, [R20+0x340] ;  /* 0x00034000141b7984 */ /* 0x000ee80000000800 */
[----:B------:R-:W4:Y:S04]  /*0500*/  LDS R13, [R20+0x380] ;  /* 0x00038000140d7984 */ /* 0x000f280000000800 */
[----:B------:R-:W5:Y:S01]  /*0510*/  LDS R12, [R20+0x3c0] ;  /* 0x0003c000140c7984 */ /* 0x000f620000000800 */
[----:B--2---:R-:W-:-:S04]  /*0520*/  FFMA R23, R23, R14, R24 ;  /* 0x0000000e17177223 */ /* 0x004fc80000000018 */
[----:B-1----:R-:W-:-:S04]  /*0530*/  FFMA R15, R22, R15, R23 ;  /* 0x0000000f160f7223 */ /* 0x002fc80000000017 */
[----:B0-----:R-:W-:-:S04]  /*0540*/  FFMA R8, R8, R25, R15 ;  /* 0x0000001908087223 */ /* 0x001fc8000000000f */
[----:B---3--:R-:W-:-:S04]  /*0550*/  FFMA R8, R27, R9, R8 ;  /* 0x000000091b087223 */ /* 0x008fc80000000008 */
[----:B----4-:R-:W-:-:S04]  /*0560*/  FFMA R13, R13, R10, R8 ;  /* 0x0000000a0d0d7223 */ /* 0x010fc80000000008 */
[----:B-----5:R-:W-:Y:S01]  /*0570*/  FFMA R23, R12, R11, R13 ;  /* 0x0000000b0c177223 */ /* 0x020fe2000000000d */
[----:B------:R-:W-:Y:S06]  /*0580*/  BAR.SYNC.DEFER_BLOCKING 0x0 ;  /* 0x0000000000007b1d */ /* 0x000fec0000010000 */
[----:B------:R-:W-:Y:S05]  /*0590*/  @P0 BRA `(.L_x_1) ;  /* 0xfffffffc00100947 */ /* 0x000fea000383ffff */
.L_x_0:
[----:B------:R-:W-:-:S04]  /*05a0*/  VIMNMX R3, PT, PT, R5, R2, !PT ;  /* 0x0000000205037248 */ /* 0x000fc80007fe0100 */
[----:B------:R-:W-:-:S13]  /*05b0*/  ISETP.GE.AND P0, PT, R3, R0, PT ;  /* 0x000000000300720c */ /* 0x000fda0003f06270 */
[----:B------:R-:W-:Y:S05]  /*05c0*/  @P0 EXIT ;  /* 0x000000000000094d */ /* 0x000fea0003800000 */
[----:B------:R-:W0:Y:S01]  /*05d0*/  LDC.64 R6, c[0x0][0x390] ;  /* 0x0000e400ff067b82 */ /* 0x000e220000000a00 */
[----:B------:R-:W-:-:S04]  /*05e0*/  IMAD R3, R5, R0, R2 ;  /* 0x0000000005037224 */ /* 0x000fc800078e0202 */
[----:B0-----:R-:W-:-:S05]  /*05f0*/  IMAD.WIDE.U32 R2, R3, 0x4, R6 ;  /* 0x0000000403027825 */ /* 0x001fca00078e0006 */
[----:B------:R-:W-:Y:S01]  /*0600*/  STG.E desc[UR8][R2.64], R23 ;  /* 0x0000001702007986 */ /* 0x000fe2000c101908 */
[----:B------:R-:W-:Y:S05]  /*0610*/  EXIT ;  /* 0x000000000000794d */ /* 0x000fea0003800000 */
.L_x_2:
[----:B------:R-:W-:-:S00]  /*0620*/  BRA `(.L_x_2) ;  /* 0xfffffffc00fc7947 */ /* 0x000fc0000383ffff */
[----:B------:R-:W-:-:S00]  /*0630*/  NOP ;  /* 0x0000000000007918 */ /* 0x000fc00000000000 */
        /* <DEDUP_REMOVED lines=12> */
.L_x_8:


//--------------------- .text._Z19matrixMultiplyNaivePfS_S_i --------------------------
	.section	.text._Z19matrixMultiplyNaivePfS_S_i,"ax",@progbits
	.align	128
        .global         _Z19matrixMultiplyNaivePfS_S_i
        .type           _Z19matrixMultiplyNaivePfS_S_i,@function
        .size           _Z19matrixMultiplyNaivePfS_S_i,(.L_x_9 - _Z19matrixMultiplyNaivePfS_S_i)
        .other          _Z19matrixMultiplyNaivePfS_S_i,@"STO_CUDA_ENTRY STV_DEFAULT"
_Z19matrixMultiplyNaivePfS_S_i:
.text._Z19matrixMultiplyNaivePfS_S_i:
[----:B------:R-:W-:Y:S01]  /*0000*/  LDC R1, c[0x0][0x37c] ;  /* 0x0000df00ff017b82 */ /* 0x000fe20000000800 */
[----:B------:R-:W0:Y:S07]  /*0010*/  S2R R0, SR_TID.Y ;  /* 0x0000000000007919 */ /* 0x000e2e0000002200 */
[----:B------:R-:W0:Y:S01]  /*0020*/  S2UR UR4, SR_CTAID.Y ;  /* 0x00000000000479c3 */ /* 0x000e220000002600 */
[----:B------:R-:W1:Y:S01]  /*0030*/  LDCU UR20, c[0x0][0x398] ;  /* 0x00007300ff1477ac */ /* 0x000e620008000800 */
[----:B------:R-:W2:Y:S06]  /*0040*/  S2R R3, SR_TID.X ;  /* 0x0000000000037919 */ /* 0x000eac0000002100 */
[----:B------:R-:W0:Y:S08]  /*0050*/  LDC R13, c[0x0][0x364] ;  /* 0x0000d900ff0d7b82 */ /* 0x000e300000000800 */
[----:B------:R-:W2:Y:S08]  /*0060*/  S2UR UR5, SR_CTAID.X ;  /* 0x00000000000579c3 */ /* 0x000eb00000002500 */
[----:B------:R-:W2:Y:S01]  /*0070*/  LDC R2, c[0x0][0x360] ;  /* 0x0000d800ff027b82 */ /* 0x000ea20000000800 */
[----:B0-----:R-:W-:-:S02]  /*0080*/  IMAD R13, R13, UR4, R0 ;  /* 0x000000040d0d7c24 */ /* 0x001fc4000f8e0200 */
[----:B--2---:R-:W-:-:S05]  /*0090*/  IMAD R0, R2, UR5, R3 ;  /* 0x0000000502007c24 */ /* 0x004fca000f8e0203 */
[----:B------:R-:W-:-:S04]  /*00a0*/  VIMNMX R2, PT, PT, R13, R0, !PT ;  /* 0x000000000d027248 */ /* 0x000fc80007fe0100 */
[----:B-1----:R-:W-:-:S13]  /*00b0*/  ISETP.GE.AND P0, PT, R2, UR20, PT ;  /* 0x0000001402007c0c */ /* 0x002fda000bf06270 */
[----:B------:R-:W-:Y:S05]  /*00c0*/  @P0 EXIT ;  /* 0x000000000000094d */ /* 0x000fea0003800000 */
[----:B------:R-:W-:Y:S01]  /*00d0*/  UISETP.GE.U32.AND UP0, UPT, UR20, 0x8, UPT ;  /* 0x000000081400788c */ /* 0x000fe2000bf06070 */
[----:B------:R-:W-:Y:S02]  /*00e0*/  HFMA2 R12, -RZ, RZ, 0, 0 ;  /* 0x00000000ff0c7431 */ /* 0x000fe400000001ff */
[----:B------:R-:W-:Y:S01]  /*00f0*/  IMAD R13, R13, UR20, RZ ;  /* 0x000000140d0d7c24 */ /* 0x000fe2000f8e02ff */
[----:B------:R-:W-:Y:S01]  /*0100*/  UMOV UR4, URZ ;  /* 0x000000ff00047c82 */ /* 0x000fe20008000000 */
[----:B------:R-:W0:Y:S04]  /*0110*/  LDCU.64 UR18, c[0x0][0x358] ;  /* 0x00006b00ff1277ac */ /* 0x000e280008000a00 */
[----:B------:R-:W-:Y:S05]  /*0120*/  BRA.U !UP0, `(.L_x_3) ;  /* 0x0000000508047547 */ /* 0x000fea000b800000 */
[----:B------:R-:W1:Y:S01]  /*0130*/  LDCU.128 UR24, c[0x0][0x380] ;  /* 0x00007000ff1877ac */ /* 0x000e620008000c00 */
[----:B------:R-:W-:Y:S02]  /*0140*/  MOV R12, RZ ;  /* 0x000000ff000c7202 */ /* 0x000fe40000000f00 */
[----:B------:R-:W-:Y:S01]  /*0150*/  MOV R14, R0 ;  /* 0x00000000000e7202 */ /* 0x000fe20000000f00 */
[----:B------:R-:W-:-:S04]  /*0160*/  ULOP3.LUT UR4, UR20, 0x7ffffff8, URZ, 0xc0, !UPT ;  /* 0x7ffffff814047892 */ /* 0x000fc8000f8ec0ff */
[----:B------:R-:W-:Y:S01]  /*0170*/  UIADD3 UR5, UPT, UPT, -UR4, URZ, URZ ;  /* 0x000000ff04057290 */ /* 0x000fe2000fffe1ff */
[----:B-1----:R-:W-:Y:S01]  /*0180*/  MOV R2, UR24 ;  /* 0x0000001800027c02 */ /* 0x002fe20008000f00 */
[----:B------:R-:W-:Y:S01]  /*0190*/  UIMAD.WIDE UR6, UR20, 0x8, UR26 ;  /* 0x00000008140678a5 */ /* 0x000fe2000f8e021a */
[----:B------:R-:W-:Y:S01]  /*01a0*/  MOV R3, UR25 ;  /* 0x0000001900037c02 */ /* 0x000fe20008000f00 */
[----:B------:R-:W-:Y:S02]  /*01b0*/  UIMAD.WIDE UR8, UR20, 0xc, UR26 ;  /* 0x0000000c140878a5 */ /* 0x000fe4000f8e021a */
[----:B------:R-:W-:Y:S01]  /*01c0*/  UIMAD.WIDE UR10, UR20, 0x10, UR26 ;  /* 0x00000010140a78a5 */ /* 0x000fe2000f8e021a */
[----:B------:R-:W-:Y:S01]  /*01d0*/  IMAD.WIDE.U32 R2, R13, 0x4, R2 ;  /* 0x000000040d027825 */ /* 0x000fe200078e0002 */
[----:B------:R-:W-:Y:S02]  /*01e0*/  UIMAD.WIDE UR12, UR20, 0x14, UR26 ;  /* 0x00000014140c78a5 */ /* 0x000fe4000f8e021a */
[----:B------:R-:W-:Y:S01]  /*01f0*/  UIMAD.WIDE UR14, UR20, 0x18, UR26 ;  /* 0x00000018140e78a5 */ /* 0x000fe2000f8e021a */
[----:B------:R-:W-:Y:S01]  /*0200*/  IADD3 R2, P0, PT, R2, 0x10, RZ ;  /* 0x0000001002027810 */ /* 0x000fe20007f1e0ff */
[----:B------:R-:W-:-:S03]  /*0210*/  UIMAD.WIDE UR16, UR20, 0x1c, UR26 ;  /* 0x0000001c141078a5 */ /* 0x000fc6000f8e021a */
[----:B------:R-:W-:-:S09]  /*0220*/  IADD3.X R3, PT, PT, RZ, R3, RZ, P0, !PT ;  /* 0x00000003ff037210 */ /* 0x000fd200007fe4ff */
.L_x_4:
[----:B------:R-:W-:Y:S01]  /*0230*/  UIMAD.WIDE UR22, UR20, 0x4, UR26 ;  /* 0x00000004141678a5 */ /* 0x000fe2000f8e021a */
[----:B------:R-:W-:Y:S02]  /*0240*/  IMAD.MOV.U32 R23, RZ, RZ, 0x4 ;  /* 0x00000004ff177424 */ /* 0x000fe400078e00ff */
[----:B------:R-:W-:Y:S01]  /*0250*/  HFMA2 R11, -RZ, RZ, 0, 2.384185791015625e-07 ;  /* 0x00000004ff0b7431 */ /* 0x000fe200000001ff */
[----:B------:R-:W-:Y:S01]  /*0260*/  MOV R25, 0x4 ;  /* 0x0000000400197802 */ /* 0x000fe20000000f00 */
[----:B0-----:R-:W2:Y:S01]  /*0270*/  LDG.E R21, desc[UR18][R2.64+-0x10] ;  /* 0xfffff01202157981 */ /* 0x001ea2000c1e1900 */
[C---:B------:R-:W-:Y:S01]  /*0280*/  IMAD.WIDE R22, R14.reuse, R23, UR26 ;  /* 0x0000001a0e167e25 */ /* 0x040fe2000f8e0217 */
[----:B------:R-:W-:Y:S02]  /*0290*/  MOV R8, UR22 ;  /* 0x0000001600087c02 */ /* 0x000fe40008000f00 */
[----:B------:R-:W-:Y:S01]  /*02a0*/  MOV R9, UR23 ;  /* 0x0000001700097c02 */ /* 0x000fe20008000f00 */
[----:B------:R-:W3:Y:S02]  /*02b0*/  LDG.E R19, desc[UR18][R2.64+-0xc] ;  /* 0xfffff41202137981 */ /* 0x000ee4000c1e1900 */
[----:B------:R-:W-:-:S02]  /*02c0*/  IMAD.WIDE R8, R14, 0x4, R8 ;  /* 0x000000040e087825 */ /* 0x000fc400078e0208 */
[----:B------:R-:W2:Y:S01]  /*02d0*/  LDG.E R22, desc[UR18][R22.64] ;  /* 0x0000001216167981 */ /* 0x000ea2000c1e1900 */
[----:B------:R-:W-:Y:S01]  /*02e0*/  MOV R5, 0x4 ;  /* 0x0000000400057802 */ /* 0x000fe20000000f00 */
[C---:B------:R-:W-:Y:S02]  /*02f0*/  IMAD.WIDE R24, R14.reuse, R25, UR6 ;  /* 0x000000060e187e25 */ /* 0x040fe4000f8e0219 */
[----:B------:R0:W3:Y:S02]  /*0300*/  LDG.E R20, desc[UR18][R8.64] ;  /* 0x0000001208147981 */ /* 0x0000e4000c1e1900 */
[----:B------:R-:W-:Y:S02]  /*0310*/  IMAD.WIDE R10, R14, R11, UR8 ;  /* 0x000000080e0a7e25 */ /* 0x000fe4000f8e020b */
[----:B------:R-:W4:Y:S04]  /*0320*/  LDG.E R18, desc[UR18][R24.64] ;  /* 0x0000001218127981 */ /* 0x000f28000c1e1900 */
[----:B------:R-:W4:Y:S01]  /*0330*/  LDG.E R17, desc[UR18][R2.64+-0x8] ;  /* 0xfffff81202117981 */ /* 0x000f22000c1e1900 */
[----:B0-----:R-:W-:-:S02]  /*0340*/  HFMA2 R9, -RZ, RZ, 0, 2.384185791015625e-07 ;  /* 0x00000004ff097431 */ /* 0x001fc400000001ff */
[----:B------:R-:W-:Y:S01]  /*0350*/  IMAD.MOV.U32 R7, RZ, RZ, 0x4 ;  /* 0x00000004ff077424 */ /* 0x000fe200078e00ff */
[----:B------:R0:W5:Y:S01]  /*0360*/  LDG.E R16, desc[UR18][R10.64] ;  /* 0x000000120a107981 */ /* 0x000162000c1e1900 */
[----:B------:R-:W-:-:S03]  /*0370*/  IMAD.WIDE R4, R14, R5, UR10 ;  /* 0x0000000a0e047e25 */ /* 0x000fc6000f8e0205 */
[----:B------:R-:W5:Y:S01]  /*0380*/  LDG.E R15, desc[UR18][R2.64+-0x4] ;  /* 0xfffffc12020f7981 */ /* 0x000f62000c1e1900 */
[C---:B------:R-:W-:Y:S01]  /*0390*/  IMAD.WIDE R6, R14.reuse, R7, UR12 ;  /* 0x0000000c0e067e25 */ /* 0x040fe2000f8e0207 */
[----:B------:R-:W-:Y:S02]  /*03a0*/  MOV R27, 0x4 ;  /* 0x00000004001b7802 */ /* 0x000fe40000000f00 */
[----:B------:R1:W5:Y:S01]  /*03b0*/  LDG.E R4, desc[UR18][R4.64] ;  /* 0x0000001204047981 */ /* 0x000362000c1e1900 */
[----:B------:R-:W-:-:S03]  /*03c0*/  IMAD.WIDE R8, R14, R9, UR14 ;  /* 0x0000000e0e087e25 */ /* 0x000fc6000f8e0209 */
[----:B------:R-:W5:Y:S01]  /*03d0*/  LDG.E R23, desc[UR18][R2.64] ;  /* 0x0000001202177981 */ /* 0x000f62000c1e1900 */
[----:B0-----:R-:W-:-:S03]  /*03e0*/  IMAD.WIDE R10, R14, R27, UR16 ;  /* 0x000000100e0a7e25 */ /* 0x001fc6000f8e021b */
[----:B------:R-:W5:Y:S04]  /*03f0*/  LDG.E R7, desc[UR18][R6.64] ;  /* 0x0000001206077981 */ /* 0x000f68000c1e1900 */
[----:B------:R-:W5:Y:S04]  /*0400*/  LDG.E R24, desc[UR18][R2.64+0x4] ;  /* 0x0000041202187981 */ /* 0x000f68000c1e1900 */
[----:B------:R-:W5:Y:S04]  /*0410*/  LDG.E R8, desc[UR18][R8.64] ;  /* 0x0000001208087981 */ /* 0x000f68000c1e1900 */
[----:B------:R-:W5:Y:S04]  /*0420*/  LDG.E R25, desc[UR18][R2.64+0x8] ;  /* 0x0000081202197981 */ /* 0x000f68000c1e1900 */
[----:B------:R-:W5:Y:S04]  /*0430*/  LDG.E R10, desc[UR18][R10.64] ;  /* 0x000000120a0a7981 */ /* 0x000f68000c1e1900 */
[----:B------:R0:W5:Y:S01]  /*0440*/  LDG.E R27, desc[UR18][R2.64+0xc] ;  /* 0x00000c12021b7981 */ /* 0x000162000c1e1900 */
[----:B------:R-:W-:-:S04]  /*0450*/  UIADD3 UR5, UPT, UPT, UR5, 0x8, URZ ;  /* 0x0000000805057890 */ /* 0x000fc8000fffe0ff */
[----:B------:R-:W-:Y:S01]  /*0460*/  UISETP.NE.AND UP0, UPT, UR5, URZ, UPT ;  /* 0x000000ff0500728c */ /* 0x000fe2000bf05270 */
[----:B-1----:R-:W-:Y:S02]  /*0470*/  MOV R5, UR20 ;  /* 0x0000001400057c02 */ /* 0x002fe40008000f00 */
[----:B0-----:R-:W-:Y:S02]  /*0480*/  IADD3 R2, P0, PT, R2, 0x20, RZ ;  /* 0x0000002002027810 */ /* 0x001fe40007f1e0ff */
[----:B------:R-:W-:Y:S02]  /*0490*/  LEA R14, R5, R14, 0x3 ;  /* 0x0000000e050e7211 */ /* 0x000fe400078e18ff */
[----:B------:R-:W-:Y:S01]  /*04a0*/  IADD3.X R3, PT, PT, RZ, R3, RZ, P0, !PT ;  /* 0x00000003ff037210 */ /* 0x000fe200007fe4ff */
[----:B--2---:R-:W-:-:S04]  /*04b0*/  FFMA R22, R21, R22, R12 ;  /* 0x0000001615167223 */ /* 0x004fc8000000000c */
[----:B---3--:R-:W-:-:S04]  /*04c0*/  FFMA R20, R19, R20, R22 ;  /* 0x0000001413147223 */ /* 0x008fc80000000016 */
[----:B----4-:R-:W-:-:S04]  /*04d0*/  FFMA R18, R17, R18, R20 ;  /* 0x0000001211127223 */ /* 0x010fc80000000014 */
[----:B-----5:R-:W-:-:S04]  /*04e0*/  FFMA R16, R15, R16, R18 ;  /* 0x000000100f107223 */ /* 0x020fc80000000012 */
[----:B------:R-:W-:-:S04]  /*04f0*/  FFMA R23, R23, R4, R16 ;  /* 0x0000000417177223 */ /* 0x000fc80000000010 */
[----:B------:R-:W-:-:S04]  /*0500*/  FFMA R24, R24, R7, R23 ;  /* 0x0000000718187223 */ /* 0x000fc80000000017 */
[----:B------:R-:W-:-:S04]  /*0510*/  FFMA R8, R25, R8, R24 ;  /* 0x0000000819087223 */ /* 0x000fc80000000018 */
[----:B------:R-:W-:Y:S01]  /*0520*/  FFMA R12, R27, R10, R8 ;  /* 0x0000000a1b0c7223 */ /* 0x000fe20000000008 */
[----:B------:R-:W-:Y:S06]  /*0530*/  BRA.U UP0, `(.L_x_4) ;  /* 0xfffffffd003c7547 */ /* 0x000fec000b83ffff */
.L_x_3:
[----:B------:R-:W-:-:S04]  /*0540*/  ULOP3.LUT UR6, UR20, 0x7, URZ, 0xc0, !UPT ;  /* 0x0000000714067892 */ /* 0x000fc8000f8ec0ff */
[----:B------:R-:W-:-:S09]  /*0550*/  UISETP.NE.AND UP0, UPT, UR6, URZ, UPT ;  /* 0x000000ff0600728c */ /* 0x000fd2000bf05270 */
[----:B------:R-:W-:Y:S05]  /*0560*/  BRA.U !UP0, `(.L_x_5) ;  /* 0x0000000508387547 */ /* 0x000fea000b800000 */
[----:B------:R-:W-:Y:S02]  /*0570*/  UISETP.GE.U32.AND UP0, UPT, UR6, 0x4, UPT ;  /* 0x000000040600788c */ /* 0x000fe4000bf06070 */
[----:B------:R-:W-:-:S04]  /*0580*/  ULOP3.LUT UR5, UR20, 0x3, URZ, 0xc0, !UPT ;  /* 0x0000000314057892 */ /* 0x000fc8000f8ec0ff */
[----:B------:R-:W-:-:S03]  /*0590*/  UISETP.NE.AND UP1, UPT, UR5, URZ, UPT ;  /* 0x000000ff0500728c */ /* 0x000fc6000bf25270 */
[----:B------:R-:W-:Y:S08]  /*05a0*/  BRA.U !UP0, `(.L_x_6) ;  /* 0x00000001087c7547 */ /* 0x000ff0000b800000 */
[----:B------:R-:W1:Y:S01]  /*05b0*/  LDC.64 R6, c[0x0][0x388] ;  /* 0x0000e200ff067b82 */ /* 0x000e620000000a00 */
[----:B------:R-:W2:Y:S01]  /*05c0*/  LDCU.64 UR6, c[0x0][0x380] ;  /* 0x00007000ff0677ac */ /* 0x000ea20008000a00 */
[----:B------:R-:W-:Y:S01]  /*05d0*/  IMAD.U32 R9, RZ, RZ, UR4 ;  /* 0x00000004ff097e24 */ /* 0x000fe2000f8e00ff */
[C---:B------:R-:W-:Y:S02]  /*05e0*/  IADD3 R3, PT, PT, R13.reuse, UR4, RZ ;  /* 0x000000040d037c10 */ /* 0x040fe4000fffe0ff */
[----:B------:R-:W-:Y:S01]  /*05f0*/  IADD3 R10, P0, PT, R13, UR4, RZ ;  /* 0x000000040d0a7c10 */ /* 0x000fe2000ff1e0ff */
[----:B------:R-:W-:Y:S01]  /*0600*/  IMAD R9, R9, UR20, R0 ;  /* 0x0000001409097c24 */ /* 0x000fe2000f8e0200 */
[----:B------:R-:W-:Y:S01]  /*0610*/  MOV R11, UR20 ;  /* 0x00000014000b7c02 */ /* 0x000fe20008000f00 */
[----:B------:R-:W3:Y:S01]  /*0620*/  LDC.64 R4, c[0x0][0x380] ;  /* 0x0000e000ff047b82 */ /* 0x000ee20000000a00 */
[----:B------:R-:W-:Y:S01]  /*0630*/  MOV R15, UR20 ;  /* 0x00000014000f7c02 */ /* 0x000fe20008000f00 */
[----:B-1----:R-:W-:Y:S01]  /*0640*/  IMAD.WIDE R6, R9, 0x4, R6 ;  /* 0x0000000409067825 */ /* 0x002fe200078e0206 */
[----:B------:R-:W-:-:S05]  /*0650*/  MOV R9, UR20 ;  /* 0x0000001400097c02 */ /* 0x000fca0008000f00 */
[----:B------:R-:W-:Y:S02]  /*0660*/  IMAD.WIDE R8, R9, 0x4, R6 ;  /* 0x0000000409087825 */ /* 0x000fe400078e0206 */
[----:B0-----:R-:W4:Y:S02]  /*0670*/  LDG.E R6, desc[UR18][R6.64] ;  /* 0x0000001206067981 */ /* 0x001f24000c1e1900 */
[----:B---3--:R-:W-:Y:S01]  /*0680*/  IMAD.WIDE.U32 R4, R3, 0x4, R4 ;  /* 0x0000000403047825 */ /* 0x008fe200078e0004 */
[----:B------:R-:W-:Y:S01]  /*0690*/  IADD3.X R3, PT, PT, RZ, RZ, RZ, P0, !PT ;  /* 0x000000ffff037210 */ /* 0x000fe200007fe4ff */
[----:B------:R-:W3:Y:S01]  /*06a0*/  LDG.E R17, desc[UR18][R8.64] ;  /* 0x0000001208117981 */ /* 0x000ee2000c1e1900 */
[----:B--2---:R-:W-:-:S03]  /*06b0*/  LEA R2, P0, R10, UR6, 0x2 ;  /* 0x000000060a027c11 */ /* 0x004fc6000f8010ff */
[----:B------:R-:W4:Y:S01]  /*06c0*/  LDG.E R5, desc[UR18][R4.64] ;  /* 0x0000001204057981 */ /* 0x000f22000c1e1900 */
[----:B------:R-:W-:Y:S01]  /*06d0*/  LEA.HI.X R3, R10, UR7, R3, 0x2, P0 ;  /* 0x000000070a037c11 */ /* 0x000fe200080f1403 */
[----:B------:R-:W-:-:S04]  /*06e0*/  IMAD.WIDE R10, R11, 0x4, R8 ;  /* 0x000000040b0a7825 */ /* 0x000fc800078e0208 */
[----:B------:R-:W3:Y:S01]  /*06f0*/  LDG.E R16, desc[UR18][R2.64+0x4] ;  /* 0x0000041202107981 */ /* 0x000ee2000c1e1900 */
[----:B------:R-:W-:-:S03]  /*0700*/  IMAD.WIDE R14, R15, 0x4, R10 ;  /* 0x000000040f0e7825 */ /* 0x000fc600078e020a */
[----:B------:R-:W2:Y:S04]  /*0710*/  LDG.E R19, desc[UR18][R10.64] ;  /* 0x000000120a137981 */ /* 0x000ea8000c1e1900 */
[----:B------:R-:W2:Y:S04]  /*0720*/  LDG.E R18, desc[UR18][R2.64+0x8] ;  /* 0x0000081202127981 */ /* 0x000ea8000c1e1900 */
[----:B------:R-:W5:Y:S04]  /*0730*/  LDG.E R20, desc[UR18][R2.64+0xc] ;  /* 0x00000c1202147981 */ /* 0x000f68000c1e1900 */
[----:B------:R-:W5:Y:S01]  /*0740*/  LDG.E R14, desc[UR18][R14.64] ;  /* 0x000000120e0e7981 */ /* 0x000f62000c1e1900 */
[----:B------:R-:W-:Y:S01]  /*0750*/  UIADD3 UR4, UPT, UPT, UR4, 0x4, URZ ;  /* 0x0000000404047890 */ /* 0x000fe2000fffe0ff */
[----:B----4-:R-:W-:-:S04]  /*0760*/  FFMA R5, R5, R6, R12 ;  /* 0x0000000605057223 */ /* 0x010fc8000000000c */
[----:B---3--:R-:W-:-:S04]  /*0770*/  FFMA R5, R16, R17, R5 ;  /* 0x0000001110057223 */ /* 0x008fc80000000005 */
[----:B--2---:R-:W-:-:S04]  /*0780*/  FFMA R5, R18, R19, R5 ;  /* 0x0000001312057223 */ /* 0x004fc80000000005 */
[----:B-----5:R-:W-:-:S07]  /*0790*/  FFMA R12, R20, R14, R5 ;  /* 0x0000000e140c7223 */ /* 0x020fce0000000005 */
.L_x_6:
[----:B------:R-:W-:Y:S05]  /*07a0*/  BRA.U !UP1, `(.L_x_5) ;  /* 0x0000000109a87547 */ /* 0x000fea000b800000 */
[----:B------:R-:W-:Y:S01]  /*07b0*/  UISETP.NE.AND UP0, UPT, UR5, 0x1, UPT ;  /* 0x000000010500788c */ /* 0x000fe2000bf05270 */
[----:B------:R-:W-:Y:S01]  /*07c0*/  MOV R7, UR4 ;  /* 0x0000000400077c02 */ /* 0x000fe20008000f00 */
[----:B------:R-:W-:Y:S02]  /*07d0*/  ULOP3.LUT UR5, UR20, 0x1, URZ, 0xc0, !UPT ;  /* 0x0000000114057892 */ /* 0x000fe4000f8ec0ff */
[----:B------:R-:W-:Y:S02]  /*07e0*/  MOV R15, UR20 ;  /* 0x00000014000f7c02 */ /* 0x000fe40008000f00 */
[----:B------:R-:W-:Y:S01]  /*07f0*/  UISETP.NE.U32.AND UP1, UPT, UR5, 0x1, UPT ;  /* 0x000000010500788c */ /* 0x000fe2000bf25070 */
[----:B------:R-:W-:-:S04]  /*0800*/  PLOP3.LUT P1, PT, PT, PT, UP0, 0x80, 0x8 ;  /* 0x000000000008781c */ /* 0x000fc80003f2f008 */
[----:B------:R-:W1:Y:S01]  /*0810*/  @UP0 LDCU.128 UR8, c[0x0][0x380] ;  /* 0x00007000ff0807ac */ /* 0x000e620008000c00 */
[----:B------:R-:W-:Y:S01]  /*0820*/  PLOP3.LUT P0, PT, PT, PT, UP1, 0x80, 0x8 ;  /* 0x000000000008781c */ /* 0x000fe20003f0f018 */
[----:B------:R-:W2:Y:S04]  /*0830*/  @UP0 LDCU.64 UR6, c[0x0][0x380] ;  /* 0x00007000ff0607ac */ /* 0x000ea80008000a00 */
[----:B------:R-:W3:Y:S03]  /*0840*/  @!UP1 LDCU.128 UR12, c[0x0][0x380] ;  /* 0x00007000ff0c97ac */ /* 0x000ee60008000c00 */
[C---:B------:R-:W-:Y:S02]  /*0850*/  @P1 IADD3 R3, PT, PT, R13.reuse, UR4, RZ ;  /* 0x000000040d031c10 */ /* 0x040fe4000fffe0ff */
[----:B------:R-:W-:Y:S01]  /*0860*/  @P1 IADD3 R6, P2, PT, R13, UR4, RZ ;  /* 0x000000040d061c10 */ /* 0x000fe2000ff5e0ff */
[----:B------:R-:W-:Y:S01]  /*0870*/  @UP0 UIADD3 UR4, UPT, UPT, UR4, 0x2, URZ ;  /* 0x0000000204040890 */ /* 0x000fe2000fffe0ff */
[----:B-1----:R-:W-:Y:S01]  /*0880*/  MOV R11, UR9 ;  /* 0x00000009000b7c02 */ /* 0x002fe20008000f00 */
[----:B------:R-:W-:Y:S01]  /*0890*/  IMAD.U32 R10, RZ, RZ, UR8 ;  /* 0x00000008ff0a7e24 */ /* 0x000fe2000f8e00ff */
[----:B------:R-:W-:-:S02]  /*08a0*/  MOV R4, UR10 ;  /* 0x0000000a00047c02 */ /* 0x000fc40008000f00 */
[----:B------:R-:W-:Y:S01]  /*08b0*/  MOV R5, UR11 ;  /* 0x0000000b00057c02 */ /* 0x000fe20008000f00 */
[----:B------:R-:W-:-:S04]  /*08c0*/  @P1 IMAD.WIDE.U32 R10, R3, 0x4, R10 ;  /* 0x00000004030a1825 */ /* 0x000fc800078e000a */
[----:B------:R-:W-:Y:S01]  /*08d0*/  @P1 IMAD R3, R7, UR20, R0 ;  /* 0x0000001407031c24 */ /* 0x000fe2000f8e0200 */
[----:B------:R-:W-:Y:S01]  /*08e0*/  @P1 IADD3.X R7, PT, PT, RZ, RZ, RZ, P2, !PT ;  /* 0x000000ffff071210 */ /* 0x000fe200017fe4ff */
[----:B------:R-:W-:Y:S01]  /*08f0*/  IMAD.U32 R19, RZ, RZ, UR4 ;  /* 0x00000004ff137e24 */ /* 0x000fe2000f8e00ff */
[C---:B--2---:R-:W-:Y:S01]  /*0900*/  @P1 LEA R2, P2, R6.reuse, UR6, 0x2 ;  /* 0x0000000606021c11 */ /* 0x044fe2000f8410ff */
[----:B------:R-:W-:Y:S01]  /*0910*/  @P1 IMAD.WIDE R4, R3, 0x4, R4 ;  /* 0x0000000403041825 */ /* 0x000fe200078e0204 */
[----:B------:R-:W-:Y:S01]  /*0920*/  @!P0 IADD3 R17, PT, PT, R13, UR4, RZ ;  /* 0x000000040d118c10 */ /* 0x000fe2000fffe0ff */
[----:B0-----:R-:W2:Y:S01]  /*0930*/  @P1 LDG.E R11, desc[UR18][R10.64] ;  /* 0x000000120a0b1981 */ /* 0x001ea2000c1e1900 */
[----:B------:R-:W-:Y:S01]  /*0940*/  @P1 LEA.HI.X R3, R6, UR7, R7, 0x2, P2 ;  /* 0x0000000706031c11 */ /* 0x000fe200090f1407 */
[----:B------:R-:W-:Y:S01]  /*0950*/  @!P0 IMAD R19, R19, UR20, R0 ;  /* 0x0000001413138c24 */ /* 0x000fe2000f8e0200 */
[----:B---3--:R-:W-:Y:S01]  /*0960*/  MOV R6, UR12 ;  /* 0x0000000c00067c02 */ /* 0x008fe20008000f00 */
[----:B------:R-:W-:Y:S01]  /*0970*/  @P1 IMAD.WIDE R14, R15, 0x4, R4 ;  /* 0x000000040f0e1825 */ /* 0x000fe200078e0204 */
[----:B------:R-:W-:Y:S01]  /*0980*/  MOV R7, UR13 ;  /* 0x0000000d00077c02 */ /* 0x000fe20008000f00 */
[----:B------:R-:W2:Y:S01]  /*0990*/  @P1 LDG.E R4, desc[UR18][R4.64] ;  /* 0x0000001204041981 */ /* 0x000ea2000c1e1900 */
[----:B------:R-:W-:-:S02]  /*09a0*/  MOV R8, UR14 ;  /* 0x0000000e00087c02 */ /* 0x000fc40008000f00 */
[----:B------:R-:W-:Y:S01]  /*09b0*/  MOV R9, UR15 ;  /* 0x0000000f00097c02 */ /* 0x000fe20008000f00 */
[----:B------:R-:W-:Y:S01]  /*09c0*/  @!P0 IMAD.WIDE.U32 R6, R17, 0x4, R6 ;  /* 0x0000000411068825 */ /* 0x000fe200078e0006 */
[----:B------:R-:W3:Y:S03]  /*09d0*/  @P1 LDG.E R14, desc[UR18][R14.64] ;  /* 0x000000120e0e1981 */ /* 0x000ee6000c1e1900 */
[----:B------:R-:W-:Y:S01]  /*09e0*/  @!P0 IMAD.WIDE R8, R19, 0x4, R8 ;  /* 0x0000000413088825 */ /* 0x000fe200078e0208 */
[----:B------:R-:W3:Y:S04]  /*09f0*/  @P1 LDG.E R2, desc[UR18][R2.64+0x4] ;  /* 0x0000041202021981 */ /* 0x000ee8000c1e1900 */
[----:B------:R-:W4:Y:S04]  /*0a00*/  @!P0 LDG.E R7, desc[UR18][R6.64] ;  /* 0x0000001206078981 */ /* 0x000f28000c1e1900 */
[----:B------:R-:W4:Y:S01]  /*0a10*/  @!P0 LDG.E R8, desc[UR18][R8.64] ;  /* 0x0000001208088981 */ /* 0x000f22000c1e1900 */
[----:B--2---:R-:W-:-:S04]  /*0a20*/  @P1 FFMA R11, R11, R4, R12 ;  /* 0x000000040b0b1223 */ /* 0x004fc8000000000c */
[----:B---3--:R-:W-:-:S04]  /*0a30*/  @P1 FFMA R12, R2, R14, R11 ;  /* 0x0000000e020c1223 */ /* 0x008fc8000000000b */
[----:B----4-:R-:W-:-:S07]  /*0a40*/  @!P0 FFMA R12, R7, R8, R12 ;  /* 0x00000008070c8223 */ /* 0x010fce000000000c */
.L_x_5:
[----:B------:R-:W1:Y:S01]  /*0a50*/  LDC.64 R2, c[0x0][0x390] ;  /* 0x0000e400ff027b82 */ /* 0x000e620000000a00 */
[----:B------:R-:W-:-:S05]  /*0a60*/  IADD3 R13, PT, PT, R0, R13, RZ ;  /* 0x0000000d000d7210 */ /* 0x000fca0007ffe0ff */
[----:B-1----:R-:W-:-:S05]  /*0a70*/  IMAD.WIDE R2, R13, 0x4, R2 ;  /* 0x000000040d027825 */ /* 0x002fca00078e0202 */
[----:B0-----:R-:W-:Y:S01]  /*0a80*/  STG.E desc[UR18][R2.64], R12 ;  /* 0x0000000c02007986 */ /* 0x001fe2000c101912 */
[----:B------:R-:W-:Y:S05]  /*0a90*/  EXIT ;  /* 0x000000000000794d */ /* 0x000fea0003800000 */
.L_x_7:
        /* <DEDUP_REMOVED lines=14> */
.L_x_9:


//--------------------- .nv.shared._Z19matrixMultiplyTiledPfS_S_i --------------------------
	.section	.nv.shared._Z19matrixMultiplyTiledPfS_S_i,"aw",@nobits
	.sectionflags	@""
	.align	4
.nv.shared._Z19matrixMultiplyTiledPfS_S_i:
	.zero		3072


//--------------------- .nv.shared.reserved.0     --------------------------
	.section	.nv.shared.reserved.0,"aw",@nobits
	.weak		__nv_reservedSMEM_offset_0_alias
	.size		__nv_reservedSMEM_offset_0_alias, 0, 64
	.other		__nv_reservedSMEM_offset_0_alias,@"STO_CUDA_RESERVED_SHARED STV_DEFAULT"
__nv_reservedSMEM_offset_0_alias:
	.zero		0
	.zero		64


//--------------------- .nv.constant0._Z19matrixMultiplyTiledPfS_S_i --------------------------
	.section	.nv.constant0._Z19matrixMultiplyTiledPfS_S_i,"a",@progbits
	.sectionflags	@""
	.align	4
.nv.constant0._Z19matrixMultiplyTiledPfS_S_i:
	.zero		924


//--------------------- .nv.constant0._Z19matrixMultiplyNaivePfS_S_i --------------------------
	.section	.nv.constant0._Z19matrixMultiplyNaivePfS_S_i,"a",@progbits
	.sectionflags	@""
	.align	4
.nv.constant0._Z19matrixMultiplyNaivePfS_S_i:
	.zero		924


//--------------------- SYMBOLS --------------------------

	.type		.nv.reservedSmem.offset0,@object
	.size		.nv.reservedSmem.offset0,0x4
	.type		.nv.reservedSmem.cap,@object
	.size		.nv.reservedSmem.cap,0x4
